//
// Generated by NVIDIA NVVM Compiler
//
// Compiler Build ID: CL-36424714
// Cuda compilation tools, release 13.0, V13.0.88
// Based on NVVM 20.0.0
//

.version 9.0
.target sm_100
.address_size 64

	// .globl	_Z5juliaPdS_S_ddd

.visible .entry _Z5juliaPdS_S_ddd(
	.param .u64 .ptr .align 1 _Z5juliaPdS_S_ddd_param_0,
	.param .u64 .ptr .align 1 _Z5juliaPdS_S_ddd_param_1,
	.param .u64 .ptr .align 1 _Z5juliaPdS_S_ddd_param_2,
	.param .f64 _Z5juliaPdS_S_ddd_param_3,
	.param .f64 _Z5juliaPdS_S_ddd_param_4,
	.param .f64 _Z5juliaPdS_S_ddd_param_5
)
{
	.reg .pred 	%p<7>;
	.reg .b32 	%r<5>;
	.reg .b64 	%rd<27>;
	.reg .b64 	%fd<56>;

	ld.param.u64 	%rd16, [_Z5juliaPdS_S_ddd_param_1];
	ld.param.u64 	%rd17, [_Z5juliaPdS_S_ddd_param_2];
	ld.param.f64 	%fd11, [_Z5juliaPdS_S_ddd_param_3];
	ld.param.f64 	%fd12, [_Z5juliaPdS_S_ddd_param_4];
	ld.param.f64 	%fd13, [_Z5juliaPdS_S_ddd_param_5];
	cvta.to.global.u64 	%rd1, %rd17;
	cvta.to.global.u64 	%rd2, %rd16;
	mov.u32 	%r1, %ctaid.x;
	mov.u32 	%r2, %ntid.x;
	mov.u32 	%r3, %tid.x;
	mad.lo.s32 	%r4, %r1, %r2, %r3;
	mul.wide.u32 	%rd24, %r4, 25;
	mul.f64 	%fd1, %fd13, %fd13;
	add.s64 	%rd4, %rd24, 24;
$L__BB0_1:
	mov.u64 	%rd5, %rd24;
	ld.param.u64 	%rd23, [_Z5juliaPdS_S_ddd_param_0];
	cvta.to.global.u64 	%rd19, %rd23;
	shl.b64 	%rd20, %rd5, 3;
	add.s64 	%rd6, %rd19, %rd20;
	add.s64 	%rd7, %rd2, %rd20;
	ld.global.f64 	%fd55, [%rd7];
	mov.b64 	%rd8, 0;
$L__BB0_2:
	ld.global.f64 	%fd14, [%rd6];
	mul.f64 	%fd15, %fd14, %fd14;
	mul.f64 	%fd16, %fd55, %fd55;
	sub.f64 	%fd17, %fd15, %fd16;
	add.f64 	%fd18, %fd11, %fd17;
	add.f64 	%fd19, %fd14, %fd14;
	fma.rn.f64 	%fd20, %fd55, %fd19, %fd12;
	div.rn.f64 	%fd21, %fd18, %fd13;
	div.rn.f64 	%fd4, %fd20, %fd13;
	st.global.f64 	[%rd6], %fd21;
	st.global.f64 	[%rd7], %fd4;
	mul.f64 	%fd5, %fd4, %fd4;
	fma.rn.f64 	%fd22, %fd21, %fd21, %fd5;
	div.rn.f64 	%fd23, %fd22, %fd1;
	setp.gt.f64 	%p1, %fd23, 0d4059000000000000;
	@%p1 bra 	$L__BB0_9;
	ld.global.f64 	%fd24, [%rd6];
	mul.f64 	%fd25, %fd24, %fd24;
	sub.f64 	%fd26, %fd25, %fd5;
	add.f64 	%fd27, %fd11, %fd26;
	add.f64 	%fd28, %fd24, %fd24;
	fma.rn.f64 	%fd29, %fd4, %fd28, %fd12;
	div.rn.f64 	%fd30, %fd27, %fd13;
	div.rn.f64 	%fd6, %fd29, %fd13;
	st.global.f64 	[%rd6], %fd30;
	st.global.f64 	[%rd7], %fd6;
	mul.f64 	%fd7, %fd6, %fd6;
	fma.rn.f64 	%fd31, %fd30, %fd30, %fd7;
	div.rn.f64 	%fd32, %fd31, %fd1;
	setp.gt.f64 	%p2, %fd32, 0d4059000000000000;
	@%p2 bra 	$L__BB0_8;
	ld.global.f64 	%fd33, [%rd6];
	mul.f64 	%fd34, %fd33, %fd33;
	sub.f64 	%fd35, %fd34, %fd7;
	add.f64 	%fd36, %fd11, %fd35;
	add.f64 	%fd37, %fd33, %fd33;
	fma.rn.f64 	%fd38, %fd6, %fd37, %fd12;
	div.rn.f64 	%fd39, %fd36, %fd13;
	div.rn.f64 	%fd8, %fd38, %fd13;
	st.global.f64 	[%rd6], %fd39;
	st.global.f64 	[%rd7], %fd8;
	mul.f64 	%fd9, %fd8, %fd8;
	fma.rn.f64 	%fd40, %fd39, %fd39, %fd9;
	div.rn.f64 	%fd41, %fd40, %fd1;
	setp.gt.f64 	%p3, %fd41, 0d4059000000000000;
	@%p3 bra 	$L__BB0_7;
	ld.global.f64 	%fd42, [%rd6];
	mul.f64 	%fd43, %fd42, %fd42;
	sub.f64 	%fd44, %fd43, %fd9;
	add.f64 	%fd45, %fd11, %fd44;
	add.f64 	%fd46, %fd42, %fd42;
	fma.rn.f64 	%fd47, %fd8, %fd46, %fd12;
	div.rn.f64 	%fd48, %fd45, %fd13;
	div.rn.f64 	%fd55, %fd47, %fd13;
	st.global.f64 	[%rd6], %fd48;
	st.global.f64 	[%rd7], %fd55;
	mul.f64 	%fd49, %fd55, %fd55;
	fma.rn.f64 	%fd50, %fd48, %fd48, %fd49;
	div.rn.f64 	%fd51, %fd50, %fd1;
	setp.gt.f64 	%p4, %fd51, 0d4059000000000000;
	@%p4 bra 	$L__BB0_6;
	bra.uni 	$L__BB0_10;
$L__BB0_6:
	add.s64 	%rd8, %rd8, 3;
	bra.uni 	$L__BB0_9;
$L__BB0_7:
	add.s64 	%rd8, %rd8, 2;
	bra.uni 	$L__BB0_9;
$L__BB0_8:
	add.s64 	%rd8, %rd8, 1;
$L__BB0_9:
	cvt.rn.f64.u64 	%fd52, %rd8;
	mul.f64 	%fd53, %fd52, 0d406FE00000000000;
	div.rn.f64 	%fd54, %fd53, 0d408F400000000000;
	shl.b64 	%rd21, %rd5, 3;
	add.s64 	%rd22, %rd1, %rd21;
	st.global.f64 	[%rd22], %fd54;
	bra.uni 	$L__BB0_11;
$L__BB0_10:
	add.s64 	%rd8, %rd8, 4;
	setp.ne.s64 	%p5, %rd8, 1000;
	@%p5 bra 	$L__BB0_2;
$L__BB0_11:
	add.s64 	%rd24, %rd5, 1;
	setp.ne.s64 	%p6, %rd5, %rd4;
	@%p6 bra 	$L__BB0_1;
	ret;

}


// ===== COMPILED SASS (sm_100) =====

	.target	sm_100

	.elftype	@"ET_EXEC"


//--------------------- .note.nv.tkinfo           --------------------------
	.section	.note.nv.tkinfo,"",@"SHT_NOTE"
	.sectionflags	@"SHF_NOTE_NV_TKINFO"
	.tkinfo
        /*0018*/ 	.word	0x00000002
        /*0030*/ 	.string	""
        /*0030*/ 	.string	"ptxas"
        /*0030*/ 	.string	"Cuda compilation tools, release 13.0, V13.0.88"
        /*0030*/ 	.string	"Build cuda_13.0.r13.0/compiler.36424714_0"
        /*0030*/ 	.string	"-arch sm_100 -m 64 "



//--------------------- .note.nv.cuinfo           --------------------------
	.section	.note.nv.cuinfo,"",@"SHT_NOTE"
	.sectionflags	@"SHF_NOTE_NV_CUINFO"
        /*0018*/ 	.short	0x0002
        /*001a*/ 	.short	0x0064
        /*001c*/ 	.short	0x0082
	.zero		2


//--------------------- .nv.info                  --------------------------
	.section	.nv.info,"",@"SHT_CUDA_INFO"
	.align	4


	//----- nvinfo : EIATTR_REGCOUNT
	.align		4
        /*0000*/ 	.byte	0x04, 0x2f
        /*0002*/ 	.short	(.L_1 - .L_0)
	.align		4
.L_0:
        /*0004*/ 	.word	index@(_Z5juliaPdS_S_ddd)
        /*0008*/ 	.word	0x0000002a


	//----- nvinfo : EIATTR_FRAME_SIZE
	.align		4
.L_1:
        /*000c*/ 	.byte	0x04, 0x11
        /*000e*/ 	.short	(.L_3 - .L_2)
	.align		4
.L_2:
        /*0010*/ 	.word	index@($__internal_0_$__cuda_sm20_div_rn_f64_full)
        /*0014*/ 	.word	0x00000000


	//----- nvinfo : EIATTR_FRAME_SIZE
	.align		4
.L_3:
        /*0018*/ 	.byte	0x04, 0x11
        /*001a*/ 	.short	(.L_5 - .L_4)
	.align		4
.L_4:
        /*001c*/ 	.word	index@(_Z5juliaPdS_S_ddd)
        /*0020*/ 	.word	0x00000000


	//----- nvinfo : EIATTR_MIN_STACK_SIZE
	.align		4
.L_5:
        /*0024*/ 	.byte	0x04, 0x12
        /*0026*/ 	.short	(.L_7 - .L_6)
	.align		4
.L_6:
        /*0028*/ 	.word	index@(_Z5juliaPdS_S_ddd)
        /*002c*/ 	.word	0x00000000
.L_7:


//--------------------- .nv.compat                --------------------------
	.section	.nv.compat,"",@"SHT_CUDA_COMPAT_INFO"
	.align	4
        /*0000*/ 	.byte	0x02, 0x09, 0x00, 0x00, 0x02, 0x02, 0x01, 0x00, 0x02, 0x05, 0x05, 0x00, 0x03, 0x07, 0x01, 0x01
        /*0010*/ 	.byte	0x02, 0x03, 0x00, 0x00, 0x02, 0x06, 0x01, 0x00, 0x04, 0x0b, 0x08, 0x00, 0x01, 0x00, 0x00, 0x00
        /*0020*/ 	.byte	0x00, 0x00, 0x00, 0x00


//--------------------- .nv.info._Z5juliaPdS_S_ddd --------------------------
	.section	.nv.info._Z5juliaPdS_S_ddd,"",@"SHT_CUDA_INFO"
	.sectionflags	@""
	.align	4


	//----- nvinfo : EIATTR_CUDA_API_VERSION
	.align		4
        /*0000*/ 	.byte	0x04, 0x37
        /*0002*/ 	.short	(.L_9 - .L_8)
.L_8:
        /*0004*/ 	.word	0x00000082


	//----- nvinfo : EIATTR_KPARAM_INFO
	.align		4
.L_9:
        /*0008*/ 	.byte	0x04, 0x17
        /*000a*/ 	.short	(.L_11 - .L_10)
.L_10:
        /*000c*/ 	.word	0x00000000
        /*0010*/ 	.short	0x0005
        /*0012*/ 	.short	0x0028
        /*0014*/ 	.byte	0x00, 0xf0, 0x21, 0x00


	//----- nvinfo : EIATTR_KPARAM_INFO
	.align		4
.L_11:
        /*0018*/ 	.byte	0x04, 0x17
        /*001a*/ 	.short	(.L_13 - .L_12)
.L_12:
        /*001c*/ 	.word	0x00000000
        /*0020*/ 	.short	0x0004
        /*0022*/ 	.short	0x0020
        /*0024*/ 	.byte	0x00, 0xf0, 0x21, 0x00


	//----- nvinfo : EIATTR_KPARAM_INFO
	.align		4
.L_13:
        /*0028*/ 	.byte	0x04, 0x17
        /*002a*/ 	.short	(.L_15 - .L_14)
.L_14:
        /*002c*/ 	.word	0x00000000
        /*0030*/ 	.short	0x0003
        /*0032*/ 	.short	0x0018
        /*0034*/ 	.byte	0x00, 0xf0, 0x21, 0x00


	//----- nvinfo : EIATTR_KPARAM_INFO
	.align		4
.L_15:
        /*0038*/ 	.byte	0x04, 0x17
        /*003a*/ 	.short	(.L_17 - .L_16)
.L_16:
        /*003c*/ 	.word	0x00000000
        /*0040*/ 	.short	0x0002
        /*0042*/ 	.short	0x0010
        /*0044*/ 	.byte	0x00, 0xf5, 0x21, 0x00


	//----- nvinfo : EIATTR_KPARAM_INFO
	.align		4
.L_17:
        /*0048*/ 	.byte	0x04, 0x17
        /*004a*/ 	.short	(.L_19 - .L_18)
.L_18:
        /*004c*/ 	.word	0x00000000
        /*0050*/ 	.short	0x0001
        /*0052*/ 	.short	0x0008
        /*0054*/ 	.byte	0x00, 0xf5, 0x21, 0x00


	//----- nvinfo : EIATTR_KPARAM_INFO
	.align		4
.L_19:
        /*0058*/ 	.byte	0x04, 0x17
        /*005a*/ 	.short	(.L_21 - .L_20)
.L_20:
        /*005c*/ 	.word	0x00000000
        /*0060*/ 	.short	0x0000
        /*0062*/ 	.short	0x0000
        /*0064*/ 	.byte	0x00, 0xf5, 0x21, 0x00


	//----- nvinfo : EIATTR_SPARSE_MMA_MASK
	.align		4
.L_21:
        /*0068*/ 	.byte	0x03, 0x50
        /*006a*/ 	.short	0x0000


	//----- nvinfo : EIATTR_MAXREG_COUNT
	.align		4
        /*006c*/ 	.byte	0x03, 0x1b
        /*006e*/ 	.short	0x00ff


	//----- nvinfo : EIATTR_MERCURY_ISA_VERSION
	.align		4
        /*0070*/ 	.byte	0x03, 0x5f
        /*0072*/ 	.short	0x0101


	//----- nvinfo : EIATTR_VRC_CTA_INIT_COUNT
	.align		4
        /*0074*/ 	.byte	0x02, 0x4a
	.zero		1
	.zero		1


	//----- nvinfo : EIATTR_EXIT_INSTR_OFFSETS
	.align		4
        /*0078*/ 	.byte	0x04, 0x1c
        /*007a*/ 	.short	(.L_23 - .L_22)


	//   ....[0]....
.L_22:
        /*007c*/ 	.word	0x00001af0


	//----- nvinfo : EIATTR_CRS_STACK_SIZE
	.align		4
.L_23:
        /*0080*/ 	.byte	0x04, 0x1e
        /*0082*/ 	.short	(.L_25 - .L_24)
.L_24:
        /*0084*/ 	.word	0x00000000


	//----- nvinfo : EIATTR_CBANK_PARAM_SIZE
	.align		4
.L_25:
        /*0088*/ 	.byte	0x03, 0x19
        /*008a*/ 	.short	0x0030


	//----- nvinfo : EIATTR_PARAM_CBANK
	.align		4
        /*008c*/ 	.byte	0x04, 0x0a
        /*008e*/ 	.short	(.L_27 - .L_26)
	.align		4
.L_26:
        /*0090*/ 	.word	index@(.nv.constant0._Z5juliaPdS_S_ddd)
        /*0094*/ 	.short	0x0380
        /*0096*/ 	.short	0x0030


	//----- nvinfo : EIATTR_SW_WAR
	.align		4
.L_27:
        /*0098*/ 	.byte	0x04, 0x36
        /*009a*/ 	.short	(.L_29 - .L_28)
.L_28:
        /*009c*/ 	.word	0x00000008
.L_29:


//--------------------- .nv.callgraph             --------------------------
	.section	.nv.callgraph,"",@"SHT_CUDA_CALLGRAPH"
	.align	4
	.sectionentsize	8
	.align		4
        /*0000*/ 	.word	0x00000000
	.align		4
        /*0004*/ 	.word	0xffffffff
	.align		4
        /*0008*/ 	.word	0x00000000
	.align		4
        /*000c*/ 	.word	0xfffffffe
	.align		4
        /*0010*/ 	.word	0x00000000
	.align		4
        /*0014*/ 	.word	0xfffffffd
	.align		4
        /*0018*/ 	.word	0x00000000
	.align		4
        /*001c*/ 	.word	0xfffffffc


//--------------------- .text._Z5juliaPdS_S_ddd   --------------------------
	.section	.text._Z5juliaPdS_S_ddd,"ax",@progbits
	.align	128
        .global         _Z5juliaPdS_S_ddd
        .type           _Z5juliaPdS_S_ddd,@function
        .size           _Z5juliaPdS_S_ddd,(.L_x_40 - _Z5juliaPdS_S_ddd)
        .other          _Z5juliaPdS_S_ddd,@"STO_CUDA_ENTRY STV_DEFAULT"
_Z5juliaPdS_S_ddd:
.text._Z5juliaPdS_S_ddd:
[----:B------:R-:W-:Y:S01]  /*0000*/  LDC R1, c[0x0][0x37c] ;  /* 0x0000df00ff017b82 */ /* 0x000fe20000000800 */
[----:B------:R-:W0:Y:S07]  /*0010*/  S2R R3, SR_TID.X ;  /* 0x0000000000037919 */ /* 0x000e2e0000002100 */
[----:B------:R-:W0:Y:S01]  /*0020*/  S2UR UR6, SR_CTAID.X ;  /* 0x00000000000679c3 */ /* 0x000e220000002500 */
[----:B------:R-:W1:Y:S01]  /*0030*/  LDCU.64 UR4, c[0x0][0x358] ;  /* 0x00006b00ff0477ac */ /* 0x000e620008000a00 */
[----:B------:R-:W2:Y:S06]  /*0040*/  LDCU UR12, c[0x0][0x3ac] ;  /* 0x00007580ff0c77ac */ /* 0x000eac0008000800 */
[----:B------:R-:W0:Y:S08]  /*0050*/  LDC R2, c[0x0][0x360] ;  /* 0x0000d800ff027b82 */ /* 0x000e300000000800 */
[----:B------:R-:W3:Y:S01]  /*0060*/  LDC.64 R14, c[0x0][0x3a8] ;  /* 0x0000ea00ff0e7b82 */ /* 0x000ee20000000a00 */
[----:B0-----:R-:W-:Y:S01]  /*0070*/  IMAD R2, R2, UR6, R3 ;  /* 0x0000000602027c24 */ /* 0x001fe2000f8e0203 */
[----:B------:R-:W0:Y:S03]  /*0080*/  LDCU.64 UR6, c[0x0][0x398] ;  /* 0x00007300ff0677ac */ /* 0x000e260008000a00 */
[----:B------:R-:W-:Y:S01]  /*0090*/  IMAD.WIDE.U32 R2, R2, 0x19, RZ ;  /* 0x0000001902027825 */ /* 0x000fe200078e00ff */
[----:B---3--:R-:W-:-:S02]  /*00a0*/  DMUL R14, R14, R14 ;  /* 0x0000000e0e0e7228 */ /* 0x008fc40000000000 */
[----:B------:R-:W-:Y:S01]  /*00b0*/  IADD3 R12, P0, PT, R2, 0x18, RZ ;  /* 0x00000018020c7810 */ /* 0x000fe20007f1e0ff */
[----:B------:R-:W-:Y:S02]  /*00c0*/  IMAD.MOV.U32 R11, RZ, RZ, R2 ;  /* 0x000000ffff0b7224 */ /* 0x000fe400078e0002 */
[--C-:B------:R-:W-:Y:S02]  /*00d0*/  IMAD.MOV.U32 R10, RZ, RZ, R3.reuse ;  /* 0x000000ffff0a7224 */ /* 0x100fe400078e0003 */
[----:B-12---:R-:W-:-:S08]  /*00e0*/  IMAD.X R9, RZ, RZ, R3, P0 ;  /* 0x000000ffff097224 */ /* 0x006fd000000e0603 */
.L_x_33:
[----:B-1----:R-:W1:Y:S01]  /*00f0*/  LDCU.128 UR8, c[0x0][0x380] ;  /* 0x00007000ff0877ac */ /* 0x002e620008000c00 */
[C---:B------:R-:W-:Y:S01]  /*0100*/  IMAD.SHL.U32 R20, R11.reuse, 0x8, RZ ;  /* 0x000000080b147824 */ /* 0x040fe200078e00ff */
[----:B------:R-:W-:Y:S01]  /*0110*/  SHF.L.U64.HI R0, R11, 0x3, R10 ;  /* 0x000000030b007819 */ /* 0x000fe2000001020a */
[----:B------:R-:W2:Y:S03]  /*0120*/  LDC.64 R18, c[0x0][0x3a8] ;  /* 0x0000ea00ff127b82 */ /* 0x000ea60000000a00 */
[----:B-1----:R-:W-:-:S04]  /*0130*/  IADD3 R16, P0, PT, R20, UR10, RZ ;  /* 0x0000000a14107c10 */ /* 0x002fc8000ff1e0ff */
[----:B------:R-:W-:-:S05]  /*0140*/  IADD3.X R17, PT, PT, R0, UR11, RZ, P0, !PT ;  /* 0x0000000b00117c10 */ /* 0x000fca00087fe4ff */
[----:B0-----:R1:W5:Y:S01]  /*0150*/  LDG.E.64 R2, desc[UR4][R16.64] ;  /* 0x0000000410027981 */ /* 0x001362000c1e1b00 */
[----:B------:R-:W-:Y:S01]  /*0160*/  IADD3 R20, P0, PT, R20, UR8, RZ ;  /* 0x0000000814147c10 */ /* 0x000fe2000ff1e0ff */
[----:B------:R-:W-:Y:S01]  /*0170*/  BSSY.RECONVERGENT B0, `(.L_x_0) ;  /* 0x0000192000007945 */ /* 0x000fe20003800200 */
[----:B------:R-:W-:Y:S01]  /*0180*/  MOV R8, RZ ;  /* 0x000000ff00087202 */ /* 0x000fe20000000f00 */
[----:B------:R-:W-:Y:S01]  /*0190*/  IMAD.MOV.U32 R7, RZ, RZ, RZ ;  /* 0x000000ffff077224 */ /* 0x000fe200078e00ff */
[----:B------:R-:W-:-:S09]  /*01a0*/  IADD3.X R21, PT, PT, R0, UR9, RZ, P0, !PT ;  /* 0x0000000900157c10 */ /* 0x000fd200087fe4ff */
.L_x_29:
[----:B------:R-:W3:Y:S01]  /*01b0*/  LDG.E.64 R24, desc[UR4][R20.64] ;  /* 0x0000000414187981 */ /* 0x000ee2000c1e1b00 */
[----:B------:R-:W4:Y:S01]  /*01c0*/  LDC.64 R4, c[0x0][0x3a8] ;  /* 0x0000ea00ff047b82 */ /* 0x000f220000000a00 */
[----:B------:R-:W4:Y:S01]  /*01d0*/  MUFU.RCP64H R27, UR12 ;  /* 0x0000000c001b7d08 */ /* 0x000f220008001800 */
[----:B------:R-:W-:Y:S01]  /*01e0*/  IMAD.MOV.U32 R26, RZ, RZ, 0x1 ;  /* 0x00000001ff1a7424 */ /* 0x000fe200078e00ff */
[----:B------:R-:W-:Y:S05]  /*01f0*/  BSSY.RECONVERGENT B2, `(.L_x_1) ;  /* 0x000001c000027945 */ /* 0x000fea0003800200 */
[----:B----4-:R-:W-:-:S08]  /*0200*/  DFMA R22, R26, -R4, 1 ;  /* 0x3ff000001a16742b */ /* 0x010fd00000000804 */
[----:B------:R-:W-:Y:S02]  /*0210*/  DFMA R28, R22, R22, R22 ;  /* 0x00000016161c722b */ /* 0x000fe40000000016 */
[----:B-----5:R-:W-:-:S06]  /*0220*/  DMUL R22, R2, R2 ;  /* 0x0000000202167228 */ /* 0x020fcc0000000000 */
[----:B------:R-:W-:-:S08]  /*0230*/  DFMA R28, R26, R28, R26 ;  /* 0x0000001c1a1c722b */ /* 0x000fd0000000001a */
[----:B------:R-:W-:-:S08]  /*0240*/  DFMA R26, R28, -R4, 1 ;  /* 0x3ff000001c1a742b */ /* 0x000fd00000000804 */
[----:B------:R-:W-:Y:S02]  /*0250*/  DFMA R28, R28, R26, R28 ;  /* 0x0000001a1c1c722b */ /* 0x000fe4000000001c */
[----:B------:R-:W4:Y:S01]  /*0260*/  LDC.64 R26, c[0x0][0x3a0] ;  /* 0x0000e800ff1a7b82 */ /* 0x000f220000000a00 */
[C---:B---3--:R-:W-:Y:S02]  /*0270*/  DFMA R22, R24.reuse, R24, -R22 ;  /* 0x000000181816722b */ /* 0x048fe40000000816 */
[----:B------:R-:W-:-:S06]  /*0280*/  DADD R24, R24, R24 ;  /* 0x0000000018187229 */ /* 0x000fcc0000000018 */
[----:B0-----:R-:W-:Y:S02]  /*0290*/  DADD R22, R22, UR6 ;  /* 0x0000000616167e29 */ /* 0x001fe40008000000 */
[----:B----4-:R-:W-:-:S06]  /*02a0*/  DFMA R2, R24, R2, R26 ;  /* 0x000000021802722b */ /* 0x010fcc000000001a */
[----:B------:R-:W-:Y:S02]  /*02b0*/  DMUL R30, R22, R28 ;  /* 0x0000001c161e7228 */ /* 0x000fe40000000000 */
[----:B------:R-:W-:-:S06]  /*02c0*/  FSETP.GEU.AND P1, PT, |R23|, 6.5827683646048100446e-37, PT ;  /* 0x036000001700780b */ /* 0x000fcc0003f2e200 */
[----:B------:R-:W-:-:S08]  /*02d0*/  DFMA R4, R30, -R4, R22 ;  /* 0x800000041e04722b */ /* 0x000fd00000000016 */
[----:B------:R-:W-:-:S10]  /*02e0*/  DFMA R4, R28, R4, R30 ;  /* 0x000000041c04722b */ /* 0x000fd4000000001e */
[----:B------:R-:W-:-:S05]  /*02f0*/  FFMA R0, RZ, UR12, R5 ;  /* 0x0000000cff007c23 */ /* 0x000fca0008000005 */
[----:B------:R-:W-:-:S13]  /*0300*/  FSETP.GT.AND P0, PT, |R0|, 1.469367938527859385e-39, PT ;  /* 0x001000000000780b */ /* 0x000fda0003f04200 */
[----:B------:R-:W-:Y:S05]  /*0310*/  @P0 BRA P1, `(.L_x_2) ;  /* 0x0000000000240947 */ /* 0x000fea0000800000 */
[----:B------:R-:W0:Y:S01]  /*0320*/  LDCU.64 UR8, c[0x0][0x3a8] ;  /* 0x00007500ff0877ac */ /* 0x000e220008000a00 */
[----:B------:R-:W-:Y:S01]  /*0330*/  IMAD.MOV.U32 R6, RZ, RZ, R22 ;  /* 0x000000ffff067224 */ /* 0x000fe200078e0016 */
[----:B------:R-:W-:Y:S01]  /*0340*/  MOV R13, 0x390 ;  /* 0x00000390000d7802 */ /* 0x000fe20000000f00 */
[----:B------:R-:W-:Y:S01]  /*0350*/  IMAD.MOV.U32 R0, RZ, RZ, R23 ;  /* 0x000000ffff007224 */ /* 0x000fe200078e0017 */
[----:B0-----:R-:W-:Y:S01]  /*0360*/  MOV R22, UR8 ;  /* 0x0000000800167c02 */ /* 0x001fe20008000f00 */
[----:B------:R-:W-:-:S07]  /*0370*/  IMAD.U32 R23, RZ, RZ, UR9 ;  /* 0x00000009ff177e24 */ /* 0x000fce000f8e00ff */
[----:B-12---:R-:W-:Y:S05]  /*0380*/  CALL.REL.NOINC `($__internal_0_$__cuda_sm20_div_rn_f64_full) ;  /* 0x0000001400dc7944 */ /* 0x006fea0003c00000 */
[----:B------:R-:W-:Y:S02]  /*0390*/  IMAD.MOV.U32 R4, RZ, RZ, R6 ;  /* 0x000000ffff047224 */ /* 0x000fe400078e0006 */
[----:B------:R-:W-:-:S07]  /*03a0*/  IMAD.MOV.U32 R5, RZ, RZ, R0 ;  /* 0x000000ffff057224 */ /* 0x000fce00078e0000 */
.L_x_2:
[----:B------:R-:W-:Y:S05]  /*03b0*/  BSYNC.RECONVERGENT B2 ;  /* 0x0000000000027941 */ /* 0x000fea0003800200 */
.L_x_1:
[----:B------:R-:W2:Y:S01]  /*03c0*/  MUFU.RCP64H R23, UR12 ;  /* 0x0000000c00177d08 */ /* 0x000ea20008001800 */
[----:B------:R-:W-:Y:S01]  /*03d0*/  IMAD.MOV.U32 R22, RZ, RZ, 0x1 ;  /* 0x00000001ff167424 */ /* 0x000fe200078e00ff */
[----:B------:R-:W-:Y:S01]  /*03e0*/  FSETP.GEU.AND P1, PT, |R3|, 6.5827683646048100446e-37, PT ;  /* 0x036000000300780b */ /* 0x000fe20003f2e200 */
[----:B------:R-:W-:Y:S04]  /*03f0*/  BSSY.RECONVERGENT B2, `(.L_x_3) ;  /* 0x0000015000027945 */ /* 0x000fe80003800200 */
[----:B--2---:R-:W-:-:S08]  /*0400*/  DFMA R24, R22, -R18, 1 ;  /* 0x3ff000001618742b */ /* 0x004fd00000000812 */
[----:B------:R-:W-:-:S08]  /*0410*/  DFMA R24, R24, R24, R24 ;  /* 0x000000181818722b */ /* 0x000fd00000000018 */
[----:B------:R-:W-:-:S08]  /*0420*/  DFMA R24, R22, R24, R22 ;  /* 0x000000181618722b */ /* 0x000fd00000000016 */
[----:B------:R-:W-:-:S08]  /*0430*/  DFMA R22, R24, -R18, 1 ;  /* 0x3ff000001816742b */ /* 0x000fd00000000812 */
[----:B------:R-:W-:-:S08]  /*0440*/  DFMA R24, R24, R22, R24 ;  /* 0x000000161818722b */ /* 0x000fd00000000018 */
[----:B------:R-:W-:-:S08]  /*0450*/  DMUL R26, R2, R24 ;  /* 0x00000018021a7228 */ /* 0x000fd00000000000 */
[----:B------:R-:W-:-:S08]  /*0460*/  DFMA R22, R26, -R18, R2 ;  /* 0x800000121a16722b */ /* 0x000fd00000000002 */
[----:B------:R-:W-:-:S10]  /*0470*/  DFMA R26, R24, R22, R26 ;  /* 0x00000016181a722b */ /* 0x000fd4000000001a */
[----:B------:R-:W-:-:S05]  /*0480*/  FFMA R0, RZ, UR12, R27 ;  /* 0x0000000cff007c23 */ /* 0x000fca000800001b */
[----:B------:R-:W-:-:S13]  /*0490*/  FSETP.GT.AND P0, PT, |R0|, 1.469367938527859385e-39, PT ;  /* 0x001000000000780b */ /* 0x000fda0003f04200 */
[----:B------:R-:W-:Y:S05]  /*04a0*/  @P0 BRA P1, `(.L_x_4) ;  /* 0x0000000000240947 */ /* 0x000fea0000800000 */
[----:B------:R-:W0:Y:S01]  /*04b0*/  LDCU.64 UR8, c[0x0][0x3a8] ;  /* 0x00007500ff0877ac */ /* 0x000e220008000a00 */
[----:B------:R-:W-:Y:S01]  /*04c0*/  MOV R6, R2 ;  /* 0x0000000200067202 */ /* 0x000fe20000000f00 */
[----:B------:R-:W-:Y:S01]  /*04d0*/  IMAD.MOV.U32 R0, RZ, RZ, R3 ;  /* 0x000000ffff007224 */ /* 0x000fe200078e0003 */
[----:B------:R-:W-:Y:S01]  /*04e0*/  MOV R13, 0x520 ;  /* 0x00000520000d7802 */ /* 0x000fe20000000f00 */
[----:B0-----:R-:W-:Y:S02]  /*04f0*/  IMAD.U32 R22, RZ, RZ, UR8 ;  /* 0x00000008ff167e24 */ /* 0x001fe4000f8e00ff */
[----:B------:R-:W-:-:S07]  /*0500*/  IMAD.U32 R23, RZ, RZ, UR9 ;  /* 0x00000009ff177e24 */ /* 0x000fce000f8e00ff */
[----:B-1----:R-:W-:Y:S05]  /*0510*/  CALL.REL.NOINC `($__internal_0_$__cuda_sm20_div_rn_f64_full) ;  /* 0x0000001400787944 */ /* 0x002fea0003c00000 */
[----:B------:R-:W-:Y:S01]  /*0520*/  IMAD.MOV.U32 R26, RZ, RZ, R6 ;  /* 0x000000ffff1a7224 */ /* 0x000fe200078e0006 */
[----:B------:R-:W-:-:S07]  /*0530*/  MOV R27, R0 ;  /* 0x00000000001b7202 */ /* 0x000fce0000000f00 */
.L_x_4:
[----:B------:R-:W-:Y:S05]  /*0540*/  BSYNC.RECONVERGENT B2 ;  /* 0x0000000000027941 */ /* 0x000fea0003800200 */
.L_x_3:
[----:B------:R-:W0:Y:S01]  /*0550*/  MUFU.RCP64H R3, R15 ;  /* 0x0000000f00037308 */ /* 0x000e220000001800 */
[----:B------:R-:W-:Y:S01]  /*0560*/  IMAD.MOV.U32 R2, RZ, RZ, 0x1 ;  /* 0x00000001ff027424 */ /* 0x000fe200078e00ff */
[----:B------:R2:W-:Y:S01]  /*0570*/  STG.E.64 desc[UR4][R20.64], R4 ;  /* 0x0000000414007986 */ /* 0x0005e2000c101b04 */
[----:B------:R-:W-:Y:S03]  /*0580*/  BSSY.RECONVERGENT B2, `(.L_x_5) ;  /* 0x0000018000027945 */ /* 0x000fe60003800200 */
[----:B------:R2:W-:Y:S01]  /*0590*/  STG.E.64 desc[UR4][R16.64], R26 ;  /* 0x0000001a10007986 */ /* 0x0005e2000c101b04 */
[----:B0-----:R-:W-:-:S08]  /*05a0*/  DFMA R22, -R14, R2, 1 ;  /* 0x3ff000000e16742b */ /* 0x001fd00000000102 */
[----:B------:R-:W-:-:S08]  /*05b0*/  DFMA R22, R22, R22, R22 ;  /* 0x000000161616722b */ /* 0x000fd00000000016 */
[----:B------:R-:W-:Y:S02]  /*05c0*/  DFMA R22, R2, R22, R2 ;  /* 0x000000160216722b */ /* 0x000fe40000000002 */
[----:B------:R-:W-:-:S06]  /*05d0*/  DMUL R2, R26, R26 ;  /* 0x0000001a1a027228 */ /* 0x000fcc0000000000 */
[----:B------:R-:W-:Y:S02]  /*05e0*/  DFMA R28, -R14, R22, 1 ;  /* 0x3ff000000e1c742b */ /* 0x000fe40000000116 */
[----:B------:R-:W-:-:S06]  /*05f0*/  DFMA R24, R4, R4, R2 ;  /* 0x000000040418722b */ /* 0x000fcc0000000002 */
[----:B------:R-:W-:-:S04]  /*0600*/  DFMA R22, R22, R28, R22 ;  /* 0x0000001c1616722b */ /* 0x000fc80000000016 */
[----:B------:R-:W-:-:S04]  /*0610*/  FSETP.GEU.AND P1, PT, |R25|, 6.5827683646048100446e-37, PT ;  /* 0x036000001900780b */ /* 0x000fc80003f2e200 */
[----:B------:R-:W-:-:S08]  /*0620*/  DMUL R28, R24, R22 ;  /* 0x00000016181c7228 */ /* 0x000fd00000000000 */
[----:B------:R-:W-:-:S08]  /*0630*/  DFMA R30, -R14, R28, R24 ;  /* 0x0000001c0e1e722b */ /* 0x000fd00000000118 */
[----:B------:R-:W-:-:S10]  /*0640*/  DFMA R22, R22, R30, R28 ;  /* 0x0000001e1616722b */ /* 0x000fd4000000001c */
[----:B------:R-:W-:-:S05]  /*0650*/  FFMA R0, RZ, R15, R23 ;  /* 0x0000000fff007223 */ /* 0x000fca0000000017 */
[----:B------:R-:W-:-:S13]  /*0660*/  FSETP.GT.AND P0, PT, |R0|, 1.469367938527859385e-39, PT ;  /* 0x001000000000780b */ /* 0x000fda0003f04200 */
[----:B--2---:R-:W-:Y:S05]  /*0670*/  @P0 BRA P1, `(.L_x_6) ;  /* 0x0000000000200947 */ /* 0x004fea0000800000 */
[----:B------:R-:W-:Y:S01]  /*0680*/  IMAD.MOV.U32 R6, RZ, RZ, R24 ;  /* 0x000000ffff067224 */ /* 0x000fe200078e0018 */
[----:B------:R-:W-:Y:S01]  /*0690*/  MOV R23, R15 ;  /* 0x0000000f00177202 */ /* 0x000fe20000000f00 */
[----:B------:R-:W-:Y:S01]  /*06a0*/  IMAD.MOV.U32 R0, RZ, RZ, R25 ;  /* 0x000000ffff007224 */ /* 0x000fe200078e0019 */
[----:B------:R-:W-:Y:S01]  /*06b0*/  MOV R13, 0x6e0 ;  /* 0x000006e0000d7802 */ /* 0x000fe20000000f00 */
[----:B------:R-:W-:-:S07]  /*06c0*/  IMAD.MOV.U32 R22, RZ, RZ, R14 ;  /* 0x000000ffff167224 */ /* 0x000fce00078e000e */
[----:B-1----:R-:W-:Y:S05]  /*06d0*/  CALL.REL.NOINC `($__internal_0_$__cuda_sm20_div_rn_f64_full) ;  /* 0x0000001400087944 */ /* 0x002fea0003c00000 */
[----:B------:R-:W-:Y:S02]  /*06e0*/  IMAD.MOV.U32 R22, RZ, RZ, R6 ;  /* 0x000000ffff167224 */ /* 0x000fe400078e0006 */
[----:B------:R-:W-:-:S07]  /*06f0*/  IMAD.MOV.U32 R23, RZ, RZ, R0 ;  /* 0x000000ffff177224 */ /* 0x000fce00078e0000 */
.L_x_6:
[----:B------:R-:W-:Y:S05]  /*0700*/  BSYNC.RECONVERGENT B2 ;  /* 0x0000000000027941 */ /* 0x000fea0003800200 */
.L_x_5:
[----:B------:R-:W-:-:S14]  /*0710*/  DSETP.GT.AND P0, PT, R22, 100, PT ;  /* 0x405900001600742a */ /* 0x000fdc0003f04000 */
[----:B------:R-:W-:Y:S05]  /*0720*/  @P0 BRA `(.L_x_7) ;  /* 0x0000001000540947 */ /* 0x000fea0003800000 */
[----:B------:R-:W2:Y:S01]  /*0730*/  LDG.E.64 R22, desc[UR4][R20.64] ;  /* 0x0000000414167981 */ /* 0x000ea2000c1e1b00 */
[----:B------:R-:W0:Y:S01]  /*0740*/  LDC.64 R4, c[0x0][0x3a8] ;  /* 0x0000ea00ff047b82 */ /* 0x000e220000000a00 */
[----:B------:R-:W0:Y:S01]  /*0750*/  MUFU.RCP64H R25, UR12 ;  /* 0x0000000c00197d08 */ /* 0x000e220008001800 */
[----:B------:R-:W-:Y:S01]  /*0760*/  IMAD.MOV.U32 R24, RZ, RZ, 0x1 ;  /* 0x00000001ff187424 */ /* 0x000fe200078e00ff */
[----:B------:R-:W-:Y:S05]  /*0770*/  BSSY.RECONVERGENT B2, `(.L_x_8) ;  /* 0x000001b000027945 */ /* 0x000fea0003800200 */
[----:B0-----:R-:W-:-:S08]  /*0780*/  DFMA R28, R24, -R4, 1 ;  /* 0x3ff00000181c742b */ /* 0x001fd00000000804 */
[----:B------:R-:W-:-:S08]  /*0790*/  DFMA R28, R28, R28, R28 ;  /* 0x0000001c1c1c722b */ /* 0x000fd0000000001c */
[----:B------:R-:W-:-:S08]  /*07a0*/  DFMA R28, R24, R28, R24 ;  /* 0x0000001c181c722b */ /* 0x000fd00000000018 */
[----:B------:R-:W-:-:S08]  /*07b0*/  DFMA R24, R28, -R4, 1 ;  /* 0x3ff000001c18742b */ /* 0x000fd00000000804 */
[----:B------:R-:W-:Y:S02]  /*07c0*/  DFMA R30, R28, R24, R28 ;  /* 0x000000181c1e722b */ /* 0x000fe4000000001c */
[----:B------:R-:W0:Y:S01]  /*07d0*/  LDC.64 R24, c[0x0][0x3a0] ;  /* 0x0000e800ff187b82 */ /* 0x000e220000000a00 */
[C---:B--2---:R-:W-:Y:S02]  /*07e0*/  DFMA R2, R22.reuse, R22, -R2 ;  /* 0x000000161602722b */ /* 0x044fe40000000802 */
[----:B------:R-:W-:-:S06]  /*07f0*/  DADD R22, R22, R22 ;  /* 0x0000000016167229 */ /* 0x000fcc0000000016 */
[----:B------:R-:W-:Y:S02]  /*0800*/  DADD R2, R2, UR6 ;  /* 0x0000000602027e29 */ /* 0x000fe40008000000 */
[----:B0-----:R-:W-:-:S06]  /*0810*/  DFMA R26, R22, R26, R24 ;  /* 0x0000001a161a722b */ /* 0x001fcc0000000018 */
        /* <DEDUP_REMOVED lines=9> */
[----:B------:R-:W-:Y:S02]  /*08b0*/  MOV R0, R3 ;  /* 0x0000000300007202 */ /* 0x000fe40000000f00 */
[----:B------:R-:W-:Y:S01]  /*08c0*/  MOV R13, 0x900 ;  /* 0x00000900000d7802 */ /* 0x000fe20000000f00 */
[----:B0-----:R-:W-:Y:S02]  /*08d0*/  IMAD.U32 R22, RZ, RZ, UR8 ;  /* 0x00000008ff167e24 */ /* 0x001fe4000f8e00ff */
[----:B------:R-:W-:-:S07]  /*08e0*/  IMAD.U32 R23, RZ, RZ, UR9 ;  /* 0x00000009ff177e24 */ /* 0x000fce000f8e00ff */
[----:B-1----:R-:W-:Y:S05]  /*08f0*/  CALL.REL.NOINC `($__internal_0_$__cuda_sm20_div_rn_f64_full) ;  /* 0x0000001000807944 */ /* 0x002fea0003c00000 */
[----:B------:R-:W-:Y:S02]  /*0900*/  IMAD.MOV.U32 R4, RZ, RZ, R6 ;  /* 0x000000ffff047224 */ /* 0x000fe400078e0006 */
[----:B------:R-:W-:-:S07]  /*0910*/  IMAD.MOV.U32 R5, RZ, RZ, R0 ;  /* 0x000000ffff057224 */ /* 0x000fce00078e0000 */
.L_x_9:
[----:B------:R-:W-:Y:S05]  /*0920*/  BSYNC.RECONVERGENT B2 ;  /* 0x0000000000027941 */ /* 0x000fea0003800200 */
.L_x_8:
[----:B------:R-:W0:Y:S01]  /*0930*/  MUFU.RCP64H R3, UR12 ;  /* 0x0000000c00037d08 */ /* 0x000e220008001800 */
[----:B------:R-:W-:Y:S01]  /*0940*/  MOV R2, 0x1 ;  /* 0x0000000100027802 */ /* 0x000fe20000000f00 */
[----:B------:R-:W-:Y:S01]  /*0950*/  BSSY.RECONVERGENT B2, `(.L_x_10) ;  /* 0x0000016000027945 */ /* 0x000fe20003800200 */
[----:B------:R-:W-:-:S04]  /*0960*/  FSETP.GEU.AND P1, PT, |R27|, 6.5827683646048100446e-37, PT ;  /* 0x036000001b00780b */ /* 0x000fc80003f2e200 */
[----:B0-----:R-:W-:-:S08]  /*0970*/  DFMA R22, R2, -R18, 1 ;  /* 0x3ff000000216742b */ /* 0x001fd00000000812 */
        /* <DEDUP_REMOVED lines=13> */
[----:B------:R-:W-:Y:S02]  /*0a50*/  IMAD.MOV.U32 R0, RZ, RZ, R27 ;  /* 0x000000ffff007224 */ /* 0x000fe400078e001b */
[----:B0-----:R-:W-:Y:S02]  /*0a60*/  IMAD.U32 R22, RZ, RZ, UR8 ;  /* 0x00000008ff167e24 */ /* 0x001fe4000f8e00ff */
[----:B------:R-:W-:-:S07]  /*0a70*/  IMAD.U32 R23, RZ, RZ, UR9 ;  /* 0x00000009ff177e24 */ /* 0x000fce000f8e00ff */
[----:B-1----:R-:W-:Y:S05]  /*0a80*/  CALL.REL.NOINC `($__internal_0_$__cuda_sm20_div_rn_f64_full) ;  /* 0x00000010001c7944 */ /* 0x002fea0003c00000 */
[----:B------:R-:W-:Y:S01]  /*0a90*/  MOV R2, R6 ;  /* 0x0000000600027202 */ /* 0x000fe20000000f00 */
[----:B------:R-:W-:-:S07]  /*0aa0*/  IMAD.MOV.U32 R3, RZ, RZ, R0 ;  /* 0x000000ffff037224 */ /* 0x000fce00078e0000 */
.L_x_11:
[----:B------:R-:W-:Y:S05]  /*0ab0*/  BSYNC.RECONVERGENT B2 ;  /* 0x0000000000027941 */ /* 0x000fea0003800200 */
.L_x_10:
[----:B------:R-:W0:Y:S01]  /*0ac0*/  MUFU.RCP64H R23, R15 ;  /* 0x0000000f00177308 */ /* 0x000e220000001800 */
[----:B------:R-:W-:Y:S01]  /*0ad0*/  IMAD.MOV.U32 R22, RZ, RZ, 0x1 ;  /* 0x00000001ff167424 */ /* 0x000fe200078e00ff */
[----:B------:R-:W-:Y:S01]  /*0ae0*/  DMUL R26, R2, R2 ;  /* 0x00000002021a7228 */ /* 0x000fe20000000000 */
[----:B------:R2:W-:Y:S01]  /*0af0*/  STG.E.64 desc[UR4][R20.64], R4 ;  /* 0x0000000414007986 */ /* 0x0005e2000c101b04 */
[----:B------:R-:W-:Y:S03]  /*0b00*/  BSSY.RECONVERGENT B2, `(.L_x_12) ;  /* 0x0000017000027945 */ /* 0x000fe60003800200 */
[----:B------:R2:W-:Y:S01]  /*0b10*/  STG.E.64 desc[UR4][R16.64], R2 ;  /* 0x0000000210007986 */ /* 0x0005e2000c101b04 */
[----:B0-----:R-:W-:-:S08]  /*0b20*/  DFMA R24, -R14, R22, 1 ;  /* 0x3ff000000e18742b */ /* 0x001fd00000000116 */
[----:B------:R-:W-:-:S08]  /*0b30*/  DFMA R24, R24, R24, R24 ;  /* 0x000000181818722b */ /* 0x000fd00000000018 */
[----:B------:R-:W-:Y:S02]  /*0b40*/  DFMA R22, R22, R24, R22 ;  /* 0x000000181616722b */ /* 0x000fe40000000016 */
[----:B------:R-:W-:-:S06]  /*0b50*/  DFMA R24, R4, R4, R26 ;  /* 0x000000040418722b */ /* 0x000fcc000000001a */
[----:B------:R-:W-:-:S04]  /*0b60*/  DFMA R28, -R14, R22, 1 ;  /* 0x3ff000000e1c742b */ /* 0x000fc80000000116 */
[----:B------:R-:W-:-:S04]  /*0b70*/  FSETP.GEU.AND P1, PT, |R25|, 6.5827683646048100446e-37, PT ;  /* 0x036000001900780b */ /* 0x000fc80003f2e200 */
[----:B------:R-:W-:-:S08]  /*0b80*/  DFMA R30, R22, R28, R22 ;  /* 0x0000001c161e722b */ /* 0x000fd00000000016 */
        /* <DEDUP_REMOVED lines=14> */
.L_x_13:
[----:B------:R-:W-:Y:S05]  /*0c70*/  BSYNC.RECONVERGENT B2 ;  /* 0x0000000000027941 */ /* 0x000fea0003800200 */
.L_x_12:
        /* <DEDUP_REMOVED lines=9> */
[----:B------:R-:W-:Y:S02]  /*0d10*/  DFMA R28, R22, R28, R22 ;  /* 0x0000001c161c722b */ /* 0x000fe40000000016 */
[----:B--2---:R-:W-:-:S06]  /*0d20*/  DFMA R22, R24, R24, -R26 ;  /* 0x000000181816722b */ /* 0x004fcc000000081a */
[----:B------:R-:W-:Y:S02]  /*0d30*/  DFMA R26, R28, -R4, 1 ;  /* 0x3ff000001c1a742b */ /* 0x000fe40000000804 */
[----:B------:R-:W-:Y:S02]  /*0d40*/  DADD R24, R24, R24 ;  /* 0x0000000018187229 */ /* 0x000fe40000000018 */
[----:B------:R-:W-:-:S04]  /*0d50*/  DADD R22, R22, UR6 ;  /* 0x0000000616167e29 */ /* 0x000fc80008000000 */
[----:B------:R-:W-:Y:S02]  /*0d60*/  DFMA R30, R28, R26, R28 ;  /* 0x0000001a1c1e722b */ /* 0x000fe4000000001c */
[----:B------:R-:W0:Y:S06]  /*0d70*/  LDC.64 R26, c[0x0][0x3a0] ;  /* 0x0000e800ff1a7b82 */ /* 0x000e2c0000000a00 */
[----:B------:R-:W-:Y:S01]  /*0d80*/  DMUL R28, R30, R22 ;  /* 0x000000161e1c7228 */ /* 0x000fe20000000000 */
[----:B------:R-:W-:-:S07]  /*0d90*/  FSETP.GEU.AND P1, PT, |R23|, 6.5827683646048100446e-37, PT ;  /* 0x036000001700780b */ /* 0x000fce0003f2e200 */
[----:B------:R-:W-:-:S08]  /*0da0*/  DFMA R4, R28, -R4, R22 ;  /* 0x800000041c04722b */ /* 0x000fd00000000016 */
[----:B------:R-:W-:Y:S02]  /*0db0*/  DFMA R4, R30, R4, R28 ;  /* 0x000000041e04722b */ /* 0x000fe4000000001c */
[----:B0-----:R-:W-:-:S08]  /*0dc0*/  DFMA R26, R24, R2, R26 ;  /* 0x00000002181a722b */ /* 0x001fd0000000001a */
        /* <DEDUP_REMOVED lines=12> */
.L_x_16:
[----:B------:R-:W-:Y:S05]  /*0e90*/  BSYNC.RECONVERGENT B2 ;  /* 0x0000000000027941 */ /* 0x000fea0003800200 */
.L_x_15:
[----:B------:R-:W0:Y:S01]  /*0ea0*/  MUFU.RCP64H R3, UR12 ;  /* 0x0000000c00037d08 */ /* 0x000e220008001800 */
[----:B------:R-:W-:Y:S01]  /*0eb0*/  IMAD.MOV.U32 R2, RZ, RZ, 0x1 ;  /* 0x00000001ff027424 */ /* 0x000fe200078e00ff */
[----:B------:R-:W-:Y:S01]  /*0ec0*/  FSETP.GEU.AND P1, PT, |R27|, 6.5827683646048100446e-37, PT ;  /* 0x036000001b00780b */ /* 0x000fe20003f2e200 */
[----:B------:R-:W-:Y:S04]  /*0ed0*/  BSSY.RECONVERGENT B2, `(.L_x_17) ;  /* 0x0000015000027945 */ /* 0x000fe80003800200 */
        /* <DEDUP_REMOVED lines=15> */
[----:B0-----:R-:W-:Y:S01]  /*0fd0*/  IMAD.U32 R22, RZ, RZ, UR8 ;  /* 0x00000008ff167e24 */ /* 0x001fe2000f8e00ff */
[----:B------:R-:W-:-:S07]  /*0fe0*/  MOV R23, UR9 ;  /* 0x0000000900177c02 */ /* 0x000fce0008000f00 */
[----:B-1----:R-:W-:Y:S05]  /*0ff0*/  CALL.REL.NOINC `($__internal_0_$__cuda_sm20_div_rn_f64_full) ;  /* 0x0000000800c07944 */ /* 0x002fea0003c00000 */
[----:B------:R-:W-:Y:S02]  /*1000*/  IMAD.MOV.U32 R2, RZ, RZ, R6 ;  /* 0x000000ffff027224 */ /* 0x000fe400078e0006 */
[----:B------:R-:W-:-:S07]  /*1010*/  IMAD.MOV.U32 R3, RZ, RZ, R0 ;  /* 0x000000ffff037224 */ /* 0x000fce00078e0000 */
.L_x_18:
[----:B------:R-:W-:Y:S05]  /*1020*/  BSYNC.RECONVERGENT B2 ;  /* 0x0000000000027941 */ /* 0x000fea0003800200 */
.L_x_17:
        /* <DEDUP_REMOVED lines=25> */
[----:B------:R-:W-:Y:S01]  /*11c0*/  IMAD.MOV.U32 R22, RZ, RZ, R6 ;  /* 0x000000ffff167224 */ /* 0x000fe200078e0006 */
[----:B------:R-:W-:-:S07]  /*11d0*/  MOV R23, R0 ;  /* 0x0000000000177202 */ /* 0x000fce0000000f00 */
.L_x_20:
[----:B------:R-:W-:Y:S05]  /*11e0*/  BSYNC.RECONVERGENT B2 ;  /* 0x0000000000027941 */ /* 0x000fea0003800200 */
.L_x_19:
        /* <DEDUP_REMOVED lines=30> */
[----:B-1----:R-:W-:Y:S05]  /*13d0*/  CALL.REL.NOINC `($__internal_0_$__cuda_sm20_div_rn_f64_full) ;  /* 0x0000000400c87944 */ /* 0x002fea0003c00000 */
[----:B------:R-:W-:Y:S02]  /*13e0*/  IMAD.MOV.U32 R4, RZ, RZ, R6 ;  /* 0x000000ffff047224 */ /* 0x000fe400078e0006 */
[----:B------:R-:W-:-:S07]  /*13f0*/  IMAD.MOV.U32 R5, RZ, RZ, R0 ;  /* 0x000000ffff057224 */ /* 0x000fce00078e0000 */
.L_x_23:
[----:B------:R-:W-:Y:S05]  /*1400*/  BSYNC.RECONVERGENT B2 ;  /* 0x0000000000027941 */ /* 0x000fea0003800200 */
.L_x_22:
        /* <DEDUP_REMOVED lines=24> */
.L_x_25:
[----:B------:R-:W-:Y:S05]  /*1590*/  BSYNC.RECONVERGENT B2 ;  /* 0x0000000000027941 */ /* 0x000fea0003800200 */
.L_x_24:
[----:B------:R-:W0:Y:S01]  /*15a0*/  MUFU.RCP64H R3, R15 ;  /* 0x0000000f00037308 */ /* 0x000e220000001800 */
[----:B------:R-:W-:Y:S01]  /*15b0*/  IMAD.MOV.U32 R2, RZ, RZ, 0x1 ;  /* 0x00000001ff027424 */ /* 0x000fe200078e00ff */
[----:B------:R-:W-:Y:S01]  /*15c0*/  DMUL R26, R22, R22 ;  /* 0x00000016161a7228 */ /* 0x000fe20000000000 */
[----:B------:R2:W-:Y:S01]  /*15d0*/  STG.E.64 desc[UR4][R20.64], R4 ;  /* 0x0000000414007986 */ /* 0x0005e2000c101b04 */
[----:B------:R-:W-:Y:S03]  /*15e0*/  BSSY.RECONVERGENT B2, `(.L_x_26) ;  /* 0x0000019000027945 */ /* 0x000fe60003800200 */
[----:B------:R2:W-:Y:S03]  /*15f0*/  STG.E.64 desc[UR4][R16.64], R22 ;  /* 0x0000001610007986 */ /* 0x0005e6000c101b04 */
[----:B------:R-:W-:-:S02]  /*1600*/  DFMA R26, R4, R4, R26 ;  /* 0x00000004041a722b */ /* 0x000fc4000000001a */
[----:B0-----:R-:W-:-:S08]  /*1610*/  DFMA R24, -R14, R2, 1 ;  /* 0x3ff000000e18742b */ /* 0x001fd00000000102 */
[----:B------:R-:W-:Y:S01]  /*1620*/  FSETP.GEU.AND P1, PT, |R27|, 6.5827683646048100446e-37, PT ;  /* 0x036000001b00780b */ /* 0x000fe20003f2e200 */
[----:B------:R-:W-:-:S08]  /*1630*/  DFMA R24, R24, R24, R24 ;  /* 0x000000181818722b */ /* 0x000fd00000000018 */
[----:B------:R-:W-:-:S08]  /*1640*/  DFMA R24, R2, R24, R2 ;  /* 0x000000180218722b */ /* 0x000fd00000000002 */
[----:B------:R-:W-:-:S08]  /*1650*/  DFMA R2, -R14, R24, 1 ;  /* 0x3ff000000e02742b */ /* 0x000fd00000000118 */
[----:B------:R-:W-:-:S08]  /*1660*/  DFMA R28, R24, R2, R24 ;  /* 0x00000002181c722b */ /* 0x000fd00000000018 */
[----:B------:R-:W-:-:S08]  /*1670*/  DMUL R24, R28, R26 ;  /* 0x0000001a1c187228 */ /* 0x000fd00000000000 */
[----:B------:R-:W-:-:S08]  /*1680*/  DFMA R2, -R14, R24, R26 ;  /* 0x000000180e02722b */ /* 0x000fd0000000011a */
[----:B------:R-:W-:Y:S01]  /*1690*/  DFMA R24, R28, R2, R24 ;  /* 0x000000021c18722b */ /* 0x000fe20000000018 */
[----:B------:R-:W-:Y:S01]  /*16a0*/  MOV R2, R22 ;  /* 0x0000001600027202 */ /* 0x000fe20000000f00 */
[----:B------:R-:W-:-:S08]  /*16b0*/  IMAD.MOV.U32 R3, RZ, RZ, R23 ;  /* 0x000000ffff037224 */ /* 0x000fd000078e0017 */
        /* <DEDUP_REMOVED lines=11> */
.L_x_27:
[----:B------:R-:W-:Y:S05]  /*1770*/  BSYNC.RECONVERGENT B2 ;  /* 0x0000000000027941 */ /* 0x000fea0003800200 */
.L_x_26:
[----:B------:R-:W-:-:S14]  /*1780*/  DSETP.GT.AND P0, PT, R24, 100, PT ;  /* 0x405900001800742a */ /* 0x000fdc0003f04000 */
[----:B------:R-:W-:Y:S05]  /*1790*/  @P0 BRA `(.L_x_28) ;  /* 0x0000000000180947 */ /* 0x000fea0003800000 */
[----:B------:R-:W-:-:S04]  /*17a0*/  IADD3 R8, P0, PT, R8, 0x4, RZ ;  /* 0x0000000408087810 */ /* 0x000fc80007f1e0ff */
[----:B------:R-:W-:Y:S02]  /*17b0*/  IADD3.X R7, PT, PT, RZ, R7, RZ, P0, !PT ;  /* 0x00000007ff077210 */ /* 0x000fe400007fe4ff */
[----:B------:R-:W-:-:S04]  /*17c0*/  ISETP.NE.U32.AND P0, PT, R8, 0x3e8, PT ;  /* 0x000003e80800780c */ /* 0x000fc80003f05070 */
[----:B------:R-:W-:-:S13]  /*17d0*/  ISETP.NE.AND.EX P0, PT, R7, RZ, PT, P0 ;  /* 0x000000ff0700720c */ /* 0x000fda0003f05300 */
[----:B------:R-:W-:Y:S05]  /*17e0*/  @P0 BRA `(.L_x_29) ;  /* 0xffffffe800700947 */ /* 0x000fea000383ffff */
[----:B------:R-:W-:Y:S05]  /*17f0*/  BRA `(.L_x_30) ;  /* 0x0000000000a47947 */ /* 0x000fea0003800000 */
.L_x_28:
[----:B------:R-:W-:-:S05]  /*1800*/  IADD3 R8, P0, PT, R8, 0x3, RZ ;  /* 0x0000000308087810 */ /* 0x000fca0007f1e0ff */
[----:B------:R-:W-:Y:S01]  /*1810*/  IMAD.X R7, RZ, RZ, R7, P0 ;  /* 0x000000ffff077224 */ /* 0x000fe200000e0607 */
[----:B------:R-:W-:Y:S07]  /*1820*/  BRA `(.L_x_7) ;  /* 0x0000000000147947 */ /* 0x000fee0003800000 */
.L_x_21:
[----:B------:R-:W-:-:S05]  /*1830*/  IADD3 R8, P0, PT, R8, 0x2, RZ ;  /* 0x0000000208087810 */ /* 0x000fca0007f1e0ff */
[----:B------:R-:W-:Y:S01]  /*1840*/  IMAD.X R7, RZ, RZ, R7, P0 ;  /* 0x000000ffff077224 */ /* 0x000fe200000e0607 */
[----:B------:R-:W-:Y:S07]  /*1850*/  BRA `(.L_x_7) ;  /* 0x0000000000087947 */ /* 0x000fee0003800000 */
.L_x_14:
[----:B------:R-:W-:-:S05]  /*1860*/  IADD3 R8, P0, PT, R8, 0x1, RZ ;  /* 0x0000000108087810 */ /* 0x000fca0007f1e0ff */
[----:B------:R-:W-:-:S08]  /*1870*/  IMAD.X R7, RZ, RZ, R7, P0 ;  /* 0x000000ffff077224 */ /* 0x000fd000000e0607 */
.L_x_7:
[----:B------:R-:W0:Y:S01]  /*1880*/  MUFU.RCP64H R5, 1000 ;  /* 0x408f400000057908 */ /* 0x000e220000001800 */
[----:B------:R-:W-:Y:S01]  /*1890*/  MOV R20, 0x0 ;  /* 0x0000000000147802 */ /* 0x000fe20000000f00 */
[----:B------:R-:W-:Y:S01]  /*18a0*/  IMAD.MOV.U32 R21, RZ, RZ, 0x408f4000 ;  /* 0x408f4000ff157424 */ /* 0x000fe200078e00ff */
[----:B------:R-:W-:Y:S01]  /*18b0*/  MOV R19, R7 ;  /* 0x0000000700137202 */ /* 0x000fe20000000f00 */
[----:B------:R-:W-:Y:S01]  /*18c0*/  IMAD.MOV.U32 R4, RZ, RZ, 0x1 ;  /* 0x00000001ff047424 */ /* 0x000fe200078e00ff */
[----:B------:R-:W-:Y:S01]  /*18d0*/  BSSY.RECONVERGENT B2, `(.L_x_31) ;  /* 0x0000017000027945 */ /* 0x000fe20003800200 */
[----:B------:R-:W-:-:S04]  /*18e0*/  IMAD.MOV.U32 R18, RZ, RZ, R8 ;  /* 0x000000ffff127224 */ /* 0x000fc800078e0008 */
[----:B0-----:R-:W-:-:S08]  /*18f0*/  DFMA R2, R4, -R20, 1 ;  /* 0x3ff000000402742b */ /* 0x001fd00000000814 */
[----:B-1----:R-:W-:Y:S02]  /*1900*/  DFMA R16, R2, R2, R2 ;  /* 0x000000020210722b */ /* 0x002fe40000000002 */
[----:B------:R-:W0:Y:S06]  /*1910*/  I2F.F64.U64 R2, R18 ;  /* 0x0000001200027312 */ /* 0x000e2c0000301800 */
[----:B------:R-:W-:-:S08]  /*1920*/  DFMA R16, R4, R16, R4 ;  /* 0x000000100410722b */ /* 0x000fd00000000004 */
[----:B------:R-:W-:Y:S02]  /*1930*/  DFMA R4, R16, -R20, 1 ;  /* 0x3ff000001004742b */ /* 0x000fe40000000814 */
[----:B0-----:R-:W-:-:S06]  /*1940*/  DMUL R20, R2, 255 ;  /* 0x406fe00002147828 */ /* 0x001fcc0000000000 */
[----:B------:R-:W-:-:S04]  /*1950*/  DFMA R4, R16, R4, R16 ;  /* 0x000000041004722b */ /* 0x000fc80000000010 */
[----:B------:R-:W-:-:S04]  /*1960*/  FSETP.GEU.AND P1, PT, |R21|, 6.5827683646048100446e-37, PT ;  /* 0x036000001500780b */ /* 0x000fc80003f2e200 */
[----:B------:R-:W-:-:S08]  /*1970*/  DMUL R6, R20, R4 ;  /* 0x0000000414067228 */ /* 0x000fd00000000000 */
[----:B------:R-:W-:-:S08]  /*1980*/  DFMA R2, R6, -1000, R20 ;  /* 0xc08f40000602782b */ /* 0x000fd00000000014 */
[----:B------:R-:W-:-:S10]  /*1990*/  DFMA R6, R4, R2, R6 ;  /* 0x000000020406722b */ /* 0x000fd40000000006 */
[----:B------:R-:W-:-:S05]  /*19a0*/  FFMA R0, RZ, 4.4765625, R7 ;  /* 0x408f4000ff007823 */ /* 0x000fca0000000007 */
[----:B------:R-:W-:-:S13]  /*19b0*/  FSETP.GT.AND P0, PT, |R0|, 1.469367938527859385e-39, PT ;  /* 0x001000000000780b */ /* 0x000fda0003f04200 */
[----:B------:R-:W-:Y:S05]  /*19c0*/  @P0 BRA P1, `(.L_x_32) ;  /* 0x00000000001c0947 */ /* 0x000fea0000800000 */
[----:B------:R-:W-:Y:S01]  /*19d0*/  IMAD.MOV.U32 R6, RZ, RZ, R20 ;  /* 0x000000ffff067224 */ /* 0x000fe200078e0014 */
[----:B------:R-:W-:Y:S01]  /*19e0*/  MOV R23, 0x408f4000 ;  /* 0x408f400000177802 */ /* 0x000fe20000000f00 */
[----:B------:R-:W-:Y:S01]  /*19f0*/  IMAD.MOV.U32 R0, RZ, RZ, R21 ;  /* 0x000000ffff007224 */ /* 0x000fe200078e0015 */
[----:B------:R-:W-:Y:S01]  /*1a00*/  MOV R13, 0x1a30 ;  /* 0x00001a30000d7802 */ /* 0x000fe20000000f00 */
[----:B------:R-:W-:-:S07]  /*1a10*/  IMAD.MOV.U32 R22, RZ, RZ, RZ ;  /* 0x000000ffff167224 */ /* 0x000fce00078e00ff */
[----:B------:R-:W-:Y:S05]  /*1a20*/  CALL.REL.NOINC `($__internal_0_$__cuda_sm20_div_rn_f64_full) ;  /* 0x0000000000347944 */ /* 0x000fea0003c00000 */
[----:B------:R-:W-:-:S07]  /*1a30*/  IMAD.MOV.U32 R7, RZ, RZ, R0 ;  /* 0x000000ffff077224 */ /* 0x000fce00078e0000 */
.L_x_32:
[----:B------:R-:W-:Y:S05]  /*1a40*/  BSYNC.RECONVERGENT B2 ;  /* 0x0000000000027941 */ /* 0x000fea0003800200 */
.L_x_31:
[----:B------:R-:W0:Y:S02]  /*1a50*/  LDCU.64 UR8, c[0x0][0x390] ;  /* 0x00007200ff0877ac */ /* 0x000e240008000a00 */
[----:B0-----:R-:W-:-:S04]  /*1a60*/  LEA R2, P0, R11, UR8, 0x3 ;  /* 0x000000080b027c11 */ /* 0x001fc8000f8018ff */
[----:B------:R-:W-:-:S05]  /*1a70*/  LEA.HI.X R3, R11, UR9, R10, 0x3, P0 ;  /* 0x000000090b037c11 */ /* 0x000fca00080f1c0a */
[----:B------:R0:W-:Y:S04]  /*1a80*/  STG.E.64 desc[UR4][R2.64], R6 ;  /* 0x0000000602007986 */ /* 0x0001e8000c101b04 */
.L_x_30:
[----:B------:R-:W-:Y:S05]  /*1a90*/  BSYNC.RECONVERGENT B0 ;  /* 0x0000000000007941 */ /* 0x000fea0003800200 */
.L_x_0:
[C---:B------:R-:W-:Y:S02]  /*1aa0*/  ISETP.NE.U32.AND P0, PT, R11.reuse, R12, PT ;  /* 0x0000000c0b00720c */ /* 0x040fe40003f05070 */
[----:B------:R-:W-:Y:S02]  /*1ab0*/  IADD3 R11, P1, PT, R11, 0x1, RZ ;  /* 0x000000010b0b7810 */ /* 0x000fe40007f3e0ff */
[----:B------:R-:W-:-:S03]  /*1ac0*/  ISETP.NE.AND.EX P0, PT, R10, R9, PT, P0 ;  /* 0x000000090a00720c */ /* 0x000fc60003f05300 */
[----:B------:R-:W-:-:S10]  /*1ad0*/  IMAD.X R10, RZ, RZ, R10, P1 ;  /* 0x000000ffff0a7224 */ /* 0x000fd400008e060a */
[----:B------:R-:W-:Y:S05]  /*1ae0*/  @P0 BRA `(.L_x_33) ;  /* 0xffffffe400800947 */ /* 0x000fea000383ffff */
[----:B------:R-:W-:Y:S05]  /*1af0*/  EXIT ;  /* 0x000000000000794d */ /* 0x000fea0003800000 */
        .weak           $__internal_0_$__cuda_sm20_div_rn_f64_full
        .type           $__internal_0_$__cuda_sm20_div_rn_f64_full,@function
        .size           $__internal_0_$__cuda_sm20_div_rn_f64_full,(.L_x_40 - $__internal_0_$__cuda_sm20_div_rn_f64_full)
$__internal_0_$__cuda_sm20_div_rn_f64_full:
[----:B------:R-:W-:Y:S01]  /*1b00*/  MOV R33, R0 ;  /* 0x0000000000217202 */ /* 0x000fe20000000f00 */
[----:B------:R-:W-:Y:S01]  /*1b10*/  IMAD.MOV.U32 R32, RZ, RZ, R6 ;  /* 0x000000ffff207224 */ /* 0x000fe200078e0006 */
[----:B------:R-:W-:Y:S01]  /*1b20*/  FSETP.GEU.AND P0, PT, |R23|, 1.469367938527859385e-39, PT ;  /* 0x001000001700780b */ /* 0x000fe20003f0e200 */
[----:B------:R-:W-:Y:S01]  /*1b30*/  IMAD.MOV.U32 R30, RZ, RZ, R22 ;  /* 0x000000ffff1e7224 */ /* 0x000fe200078e0016 */
[----:B------:R-:W-:Y:S01]  /*1b40*/  FSETP.GEU.AND P2, PT, |R33|, 1.469367938527859385e-39, PT ;  /* 0x001000002100780b */ /* 0x000fe20003f4e200 */
[----:B------:R-:W-:Y:S01]  /*1b50*/  IMAD.MOV.U32 R36, RZ, RZ, R32 ;  /* 0x000000ffff247224 */ /* 0x000fe200078e0020 */
[----:B------:R-:W-:Y:S01]  /*1b60*/  LOP3.LUT R0, R23, 0x800fffff, RZ, 0xc0, !PT ;  /* 0x800fffff17007812 */ /* 0x000fe200078ec0ff */
[----:B------:R-:W-:Y:S01]  /*1b70*/  BSSY.RECONVERGENT B1, `(.L_x_34) ;  /* 0x0000057000017945 */ /* 0x000fe20003800200 */
[----:B------:R-:W-:Y:S02]  /*1b80*/  LOP3.LUT R6, R33, 0x7ff00000, RZ, 0xc0, !PT ;  /* 0x7ff0000021067812 */ /* 0x000fe400078ec0ff */
[----:B------:R-:W-:-:S02]  /*1b90*/  LOP3.LUT R31, R0, 0x3ff00000, RZ, 0xfc, !PT ;  /* 0x3ff00000001f7812 */ /* 0x000fc400078efcff */
[----:B------:R-:W-:-:S03]  /*1ba0*/  LOP3.LUT R24, R23, 0x7ff00000, RZ, 0xc0, !PT ;  /* 0x7ff0000017187812 */ /* 0x000fc600078ec0ff */
[----:B------:R-:W-:Y:S01]  /*1bb0*/  @!P0 DMUL R30, R22, 8.98846567431157953865e+307 ;  /* 0x7fe00000161e8828 */ /* 0x000fe20000000000 */
[C---:B------:R-:W-:Y:S02]  /*1bc0*/  ISETP.GE.U32.AND P1, PT, R6.reuse, R24, PT ;  /* 0x000000180600720c */ /* 0x040fe40003f26070 */
[----:B------:R-:W-:Y:S02]  /*1bd0*/  @!P2 LOP3.LUT R0, R23, 0x7ff00000, RZ, 0xc0, !PT ;  /* 0x7ff000001700a812 */ /* 0x000fe400078ec0ff */
[----:B------:R-:W-:Y:S01]  /*1be0*/  @!P2 MOV R34, RZ ;  /* 0x000000ff0022a202 */ /* 0x000fe20000000f00 */
[----:B------:R-:W0:Y:S01]  /*1bf0*/  MUFU.RCP64H R29, R31 ;  /* 0x0000001f001d7308 */ /* 0x000e220000001800 */
[----:B------:R-:W-:Y:S01]  /*1c00*/  @!P2 ISETP.GE.U32.AND P3, PT, R6, R0, PT ;  /* 0x000000000600a20c */ /* 0x000fe20003f66070 */
[----:B------:R-:W-:Y:S02]  /*1c10*/  IMAD.MOV.U32 R0, RZ, RZ, 0x1ca00000 ;  /* 0x1ca00000ff007424 */ /* 0x000fe400078e00ff */
[----:B------:R-:W-:-:S03]  /*1c20*/  @!P0 LOP3.LUT R24, R31, 0x7ff00000, RZ, 0xc0, !PT ;  /* 0x7ff000001f188812 */ /* 0x000fc600078ec0ff */
[C---:B------:R-:W-:Y:S02]  /*1c30*/  @!P2 SEL R25, R0.reuse, 0x63400000, !P3 ;  /* 0x634000000019a807 */ /* 0x040fe40005800000 */
[----:B------:R-:W-:Y:S02]  /*1c40*/  SEL R28, R0, 0x63400000, !P1 ;  /* 0x63400000001c7807 */ /* 0x000fe40004800000 */
[--C-:B------:R-:W-:Y:S02]  /*1c50*/  @!P2 LOP3.LUT R25, R25, 0x80000000, R33.reuse, 0xf8, !PT ;  /* 0x800000001919a812 */ /* 0x100fe400078ef821 */
[----:B------:R-:W-:Y:S01]  /*1c60*/  LOP3.LUT R37, R28, 0x800fffff, R33, 0xf8, !PT ;  /* 0x800fffff1c257812 */ /* 0x000fe200078ef821 */
[----:B------:R-:W-:Y:S01]  /*1c70*/  IMAD.MOV.U32 R28, RZ, RZ, 0x1 ;  /* 0x00000001ff1c7424 */ /* 0x000fe200078e00ff */
[----:B------:R-:W-:Y:S01]  /*1c80*/  @!P2 LOP3.LUT R35, R25, 0x100000, RZ, 0xfc, !PT ;  /* 0x001000001923a812 */ /* 0x000fe200078efcff */
[----:B------:R-:W-:-:S05]  /*1c90*/  IMAD.MOV.U32 R25, RZ, RZ, R6 ;  /* 0x000000ffff197224 */ /* 0x000fca00078e0006 */
[----:B------:R-:W-:Y:S02]  /*1ca0*/  @!P2 DFMA R36, R36, 2, -R34 ;  /* 0x400000002424a82b */ /* 0x000fe40000000822 */
[----:B0-----:R-:W-:-:S08]  /*1cb0*/  DFMA R34, R28, -R30, 1 ;  /* 0x3ff000001c22742b */ /* 0x001fd0000000081e */
[----:B------:R-:W-:Y:S01]  /*1cc0*/  DFMA R34, R34, R34, R34 ;  /* 0x000000222222722b */ /* 0x000fe20000000022 */
[----:B------:R-:W-:-:S07]  /*1cd0*/  @!P2 LOP3.LUT R25, R37, 0x7ff00000, RZ, 0xc0, !PT ;  /* 0x7ff000002519a812 */ /* 0x000fce00078ec0ff */
[----:B------:R-:W-:-:S08]  /*1ce0*/  DFMA R28, R28, R34, R28 ;  /* 0x000000221c1c722b */ /* 0x000fd0000000001c */
[----:B------:R-:W-:-:S08]  /*1cf0*/  DFMA R38, R28, -R30, 1 ;  /* 0x3ff000001c26742b */ /* 0x000fd0000000081e */
[----:B------:R-:W-:-:S08]  /*1d00*/  DFMA R38, R28, R38, R28 ;  /* 0x000000261c26722b */ /* 0x000fd0000000001c */
[----:B------:R-:W-:-:S08]  /*1d10*/  DMUL R28, R38, R36 ;  /* 0x00000024261c7228 */ /* 0x000fd00000000000 */
[----:B------:R-:W-:-:S08]  /*1d20*/  DFMA R34, R28, -R30, R36 ;  /* 0x8000001e1c22722b */ /* 0x000fd00000000024 */
[----:B------:R-:W-:Y:S01]  /*1d30*/  DFMA R34, R38, R34, R28 ;  /* 0x000000222622722b */ /* 0x000fe2000000001c */
[----:B------:R-:W-:-:S05]  /*1d40*/  VIADD R28, R25, 0xffffffff ;  /* 0xffffffff191c7836 */ /* 0x000fca0000000000 */
[----:B------:R-:W-:Y:S02]  /*1d50*/  ISETP.GT.U32.AND P0, PT, R28, 0x7feffffe, PT ;  /* 0x7feffffe1c00780c */ /* 0x000fe40003f04070 */
[----:B------:R-:W-:-:S04]  /*1d60*/  IADD3 R28, PT, PT, R24, -0x1, RZ ;  /* 0xffffffff181c7810 */ /* 0x000fc80007ffe0ff */
[----:B------:R-:W-:-:S13]  /*1d70*/  ISETP.GT.U32.OR P0, PT, R28, 0x7feffffe, P0 ;  /* 0x7feffffe1c00780c */ /* 0x000fda0000704470 */
[----:B------:R-:W-:Y:S05]  /*1d80*/  @P0 BRA `(.L_x_35) ;  /* 0x0000000000740947 */ /* 0x000fea0003800000 */
[----:B------:R-:W-:-:S04]  /*1d90*/  LOP3.LUT R24, R23, 0x7ff00000, RZ, 0xc0, !PT ;  /* 0x7ff0000017187812 */ /* 0x000fc800078ec0ff */
[CC--:B------:R-:W-:Y:S02]  /*1da0*/  VIADDMNMX R25, R6.reuse, -R24.reuse, 0xb9600000, !PT ;  /* 0xb960000006197446 */ /* 0x0c0fe40007800918 */
[----:B------:R-:W-:Y:S01]  /*1db0*/  ISETP.GE.U32.AND P0, PT, R6, R24, PT ;  /* 0x000000180600720c */ /* 0x000fe20003f06070 */
[----:B------:R-:W-:Y:S01]  /*1dc0*/  IMAD.MOV.U32 R24, RZ, RZ, RZ ;  /* 0x000000ffff187224 */ /* 0x000fe200078e00ff */
[----:B------:R-:W-:Y:S02]  /*1dd0*/  VIMNMX R25, PT, PT, R25, 0x46a00000, PT ;  /* 0x46a0000019197848 */ /* 0x000fe40003fe0100 */
[----:B------:R-:W-:-:S05]  /*1de0*/  SEL R0, R0, 0x63400000, !P0 ;  /* 0x6340000000007807 */ /* 0x000fca0004000000 */
[----:B------:R-:W-:-:S04]  /*1df0*/  IMAD.IADD R0, R25, 0x1, -R0 ;  /* 0x0000000119007824 */ /* 0x000fc800078e0a00 */
[----:B------:R-:W-:-:S06]  /*1e00*/  VIADD R25, R0, 0x7fe00000 ;  /* 0x7fe0000000197836 */ /* 0x000fcc0000000000 */
[----:B------:R-:W-:-:S10]  /*1e10*/  DMUL R28, R34, R24 ;  /* 0x00000018221c7228 */ /* 0x000fd40000000000 */
[----:B------:R-:W-:-:S13]  /*1e20*/  FSETP.GTU.AND P0, PT, |R29|, 1.469367938527859385e-39, PT ;  /* 0x001000001d00780b */ /* 0x000fda0003f0c200 */
[----:B------:R-:W-:Y:S05]  /*1e30*/  @P0 BRA `(.L_x_36) ;  /* 0x0000000000a80947 */ /* 0x000fea0003800000 */
[----:B------:R-:W-:-:S06]  /*1e40*/  DFMA R30, R34, -R30, R36 ;  /* 0x8000001e221e722b */ /* 0x000fcc0000000024 */
[----:B------:R-:W-:-:S04]  /*1e50*/  MOV R30, RZ ;  /* 0x000000ff001e7202 */ /* 0x000fc80000000f00 */
[C---:B------:R-:W-:Y:S02]  /*1e60*/  FSETP.NEU.AND P0, PT, R31.reuse, RZ, PT ;  /* 0x000000ff1f00720b */ /* 0x040fe40003f0d000 */
[----:B------:R-:W-:-:S04]  /*1e70*/  LOP3.LUT R22, R31, 0x80000000, R23, 0x48, !PT ;  /* 0x800000001f167812 */ /* 0x000fc800078e4817 */
[----:B------:R-:W-:-:S07]  /*1e80*/  LOP3.LUT R31, R22, R25, RZ, 0xfc, !PT ;  /* 0x00000019161f7212 */ /* 0x000fce00078efcff */
[----:B------:R-:W-:Y:S05]  /*1e90*/  @!P0 BRA `(.L_x_36) ;  /* 0x0000000000908947 */ /* 0x000fea0003800000 */
[----:B------:R-:W-:Y:S01]  /*1ea0*/  IMAD.MOV R25, RZ, RZ, -R0 ;  /* 0x000000ffff197224 */ /* 0x000fe200078e0a00 */
[----:B------:R-:W-:Y:S01]  /*1eb0*/  IADD3 R0, PT, PT, -R0, -0x43300000, RZ ;  /* 0xbcd0000000007810 */ /* 0x000fe20007ffe1ff */
[----:B------:R-:W-:-:S06]  /*1ec0*/  IMAD.MOV.U32 R24, RZ, RZ, RZ ;  /* 0x000000ffff187224 */ /* 0x000fcc00078e00ff */
[----:B------:R-:W-:Y:S02]  /*1ed0*/  DFMA R24, R28, -R24, R34 ;  /* 0x800000181c18722b */ /* 0x000fe40000000022 */
[----:B------:R-:W-:-:S08]  /*1ee0*/  DMUL.RP R34, R34, R30 ;  /* 0x0000001e22227228 */ /* 0x000fd00000008000 */
[----:B------:R-:W-:Y:S02]  /*1ef0*/  FSETP.NEU.AND P0, PT, |R25|, R0, PT ;  /* 0x000000001900720b */ /* 0x000fe40003f0d200 */
[----:B------:R-:W-:Y:S02]  /*1f00*/  LOP3.LUT R0, R35, R22, RZ, 0x3c, !PT ;  /* 0x0000001623007212 */ /* 0x000fe400078e3cff */
[----:B------:R-:W-:Y:S02]  /*1f10*/  FSEL R6, R34, R28, !P0 ;  /* 0x0000001c22067208 */ /* 0x000fe40004000000 */
[----:B------:R-:W-:-:S03]  /*1f20*/  FSEL R0, R0, R29, !P0 ;  /* 0x0000001d00007208 */ /* 0x000fc60004000000 */
[----:B------:R-:W-:Y:S01]  /*1f30*/  IMAD.MOV.U32 R28, RZ, RZ, R6 ;  /* 0x000000ffff1c7224 */ /* 0x000fe200078e0006 */
[----:B------:R-:W-:Y:S01]  /*1f40*/  MOV R29, R0 ;  /* 0x00000000001d7202 */ /* 0x000fe20000000f00 */
[----:B------:R-:W-:Y:S06]  /*1f50*/  BRA `(.L_x_36) ;  /* 0x0000000000607947 */ /* 0x000fec0003800000 */
.L_x_35:
[----:B------:R-:W-:-:S14]  /*1f60*/  DSETP.NAN.AND P0, PT, R32, R32, PT ;  /* 0x000000202000722a */ /* 0x000fdc0003f08000 */
[----:B------:R-:W-:Y:S05]  /*1f70*/  @P0 BRA `(.L_x_37) ;  /* 0x00000000004c0947 */ /* 0x000fea0003800000 */
[----:B------:R-:W-:-:S14]  /*1f80*/  DSETP.NAN.AND P0, PT, R22, R22, PT ;  /* 0x000000161600722a */ /* 0x000fdc0003f08000 */
[----:B------:R-:W-:Y:S05]  /*1f90*/  @P0 BRA `(.L_x_38) ;  /* 0x0000000000340947 */ /* 0x000fea0003800000 */
[----:B------:R-:W-:Y:S01]  /*1fa0*/  ISETP.NE.AND P0, PT, R25, R24, PT ;  /* 0x000000181900720c */ /* 0x000fe20003f05270 */
[----:B------:R-:W-:Y:S02]  /*1fb0*/  IMAD.MOV.U32 R28, RZ, RZ, 0x0 ;  /* 0x00000000ff1c7424 */ /* 0x000fe400078e00ff */
[----:B------:R-:W-:-:S10]  /*1fc0*/  IMAD.MOV.U32 R29, RZ, RZ, -0x80000 ;  /* 0xfff80000ff1d7424 */ /* 0x000fd400078e00ff */
[----:B------:R-:W-:Y:S05]  /*1fd0*/  @!P0 BRA `(.L_x_36) ;  /* 0x0000000000408947 */ /* 0x000fea0003800000 */
[----:B------:R-:W-:Y:S02]  /*1fe0*/  ISETP.NE.AND P0, PT, R25, 0x7ff00000, PT ;  /* 0x7ff000001900780c */ /* 0x000fe40003f05270 */
[----:B------:R-:W-:Y:S02]  /*1ff0*/  LOP3.LUT R22, R33, 0x80000000, R23, 0x48, !PT ;  /* 0x8000000021167812 */ /* 0x000fe400078e4817 */
[----:B------:R-:W-:-:S13]  /*2000*/  ISETP.EQ.OR P0, PT, R24, RZ, !P0 ;  /* 0x000000ff1800720c */ /* 0x000fda0004702670 */
[----:B------:R-:W-:Y:S01]  /*2010*/  @P0 LOP3.LUT R0, R22, 0x7ff00000, RZ, 0xfc, !PT ;  /* 0x7ff0000016000812 */ /* 0x000fe200078efcff */
[----:B------:R-:W-:Y:S01]  /*2020*/  @!P0 IMAD.MOV.U32 R28, RZ, RZ, RZ ;  /* 0x000000ffff1c8224 */ /* 0x000fe200078e00ff */
[----:B------:R-:W-:Y:S01]  /*2030*/  @!P0 MOV R29, R22 ;  /* 0x00000016001d8202 */ /* 0x000fe20000000f00 */
[----:B------:R-:W-:Y:S02]  /*2040*/  @P0 IMAD.MOV.U32 R28, RZ, RZ, RZ ;  /* 0x000000ffff1c0224 */ /* 0x000fe400078e00ff */
[----:B------:R-:W-:Y:S01]  /*2050*/  @P0 IMAD.MOV.U32 R29, RZ, RZ, R0 ;  /* 0x000000ffff1d0224 */ /* 0x000fe200078e0000 */
[----:B------:R-:W-:Y:S06]  /*2060*/  BRA `(.L_x_36) ;  /* 0x00000000001c7947 */ /* 0x000fec0003800000 */
.L_x_38:
[----:B------:R-:W-:Y:S01]  /*2070*/  LOP3.LUT R0, R23, 0x80000, RZ, 0xfc, !PT ;  /* 0x0008000017007812 */ /* 0x000fe200078efcff */
[----:B------:R-:W-:-:S03]  /*2080*/  IMAD.MOV.U32 R28, RZ, RZ, R22 ;  /* 0x000000ffff1c7224 */ /* 0x000fc600078e0016 */
[----:B------:R-:W-:Y:S01]  /*2090*/  MOV R29, R0 ;  /* 0x00000000001d7202 */ /* 0x000fe20000000f00 */
[----:B------:R-:W-:Y:S06]  /*20a0*/  BRA `(.L_x_36) ;  /* 0x00000000000c7947 */ /* 0x000fec0003800000 */
.L_x_37:
[----:B------:R-:W-:Y:S01]  /*20b0*/  LOP3.LUT R0, R33, 0x80000, RZ, 0xfc, !PT ;  /* 0x0008000021007812 */ /* 0x000fe200078efcff */
[----:B------:R-:W-:-:S04]  /*20c0*/  IMAD.MOV.U32 R28, RZ, RZ, R32 ;  /* 0x000000ffff1c7224 */ /* 0x000fc800078e0020 */
[----:B------:R-:W-:-:S07]  /*20d0*/  IMAD.MOV.U32 R29, RZ, RZ, R0 ;  /* 0x000000ffff1d7224 */ /* 0x000fce00078e0000 */
.L_x_36:
[----:B------:R-:W-:Y:S05]  /*20e0*/  BSYNC.RECONVERGENT B1 ;  /* 0x0000000000017941 */ /* 0x000fea0003800200 */
.L_x_34:
[----:B------:R-:W-:Y:S01]  /*20f0*/  IMAD.MOV.U32 R22, RZ, RZ, R13 ;  /* 0x000000ffff167224 */ /* 0x000fe200078e000d */
[----:B------:R-:W-:Y:S01]  /*2100*/  MOV R0, R29 ;  /* 0x0000001d00007202 */ /* 0x000fe20000000f00 */
[----:B------:R-:W-:Y:S02]  /*2110*/  IMAD.MOV.U32 R23, RZ, RZ, 0x0 ;  /* 0x00000000ff177424 */ /* 0x000fe400078e00ff */
[----:B------:R-:W-:Y:S02]  /*2120*/  IMAD.MOV.U32 R6, RZ, RZ, R28 ;  /* 0x000000ffff067224 */ /* 0x000fe400078e001c */
[----:B------:R-:W-:Y:S05]  /*2130*/  RET.REL.NODEC R22 `(_Z5juliaPdS_S_ddd) ;  /* 0xffffffdc16b07950 */ /* 0x000fea0003c3ffff */
.L_x_39:
[----:B------:R-:W-:-:S00]  /*2140*/  BRA `(.L_x_39) ;  /* 0xfffffffc00fc7947 */ /* 0x000fc0000383ffff */
[----:B------:R-:W-:-:S00]  /*2150*/  NOP ;  /* 0x0000000000007918 */ /* 0x000fc00000000000 */
        /* <DEDUP_REMOVED lines=10> */
.L_x_40:


//--------------------- .nv.shared.reserved.0     --------------------------
	.section	.nv.shared.reserved.0,"aw",@nobits
	.weak		__nv_reservedSMEM_offset_0_alias
	.size		__nv_reservedSMEM_offset_0_alias, 0, 64
	.other		__nv_reservedSMEM_offset_0_alias,@"STO_CUDA_RESERVED_SHARED STV_DEFAULT"
__nv_reservedSMEM_offset_0_alias:
	.zero		0
	.zero		64


//--------------------- .nv.constant0._Z5juliaPdS_S_ddd --------------------------
	.section	.nv.constant0._Z5juliaPdS_S_ddd,"a",@progbits
	.sectionflags	@""
	.align	4
.nv.constant0._Z5juliaPdS_S_ddd:
	.zero		944


//--------------------- SYMBOLS --------------------------

	.type		.nv.reservedSmem.offset0,@object
	.size		.nv.reservedSmem.offset0,0x4
